//
// Generated by NVIDIA NVVM Compiler
//
// Compiler Build ID: CL-36424714
// Cuda compilation tools, release 13.0, V13.0.88
// Based on NVVM 20.0.0
//

.version 9.0
.target sm_100
.address_size 64

	// .globl	_Z14gpu_vector_addPfS_S_i

.visible .entry _Z14gpu_vector_addPfS_S_i(
	.param .u64 .ptr .align 1 _Z14gpu_vector_addPfS_S_i_param_0,
	.param .u64 .ptr .align 1 _Z14gpu_vector_addPfS_S_i_param_1,
	.param .u64 .ptr .align 1 _Z14gpu_vector_addPfS_S_i_param_2,
	.param .u32 _Z14gpu_vector_addPfS_S_i_param_3
)
{
	.reg .pred 	%p<2>;
	.reg .b32 	%r<6>;
	.reg .b32 	%f<4>;
	.reg .b64 	%rd<11>;

	ld.param.u64 	%rd1, [_Z14gpu_vector_addPfS_S_i_param_0];
	ld.param.u64 	%rd2, [_Z14gpu_vector_addPfS_S_i_param_1];
	ld.param.u64 	%rd3, [_Z14gpu_vector_addPfS_S_i_param_2];
	ld.param.u32 	%r2, [_Z14gpu_vector_addPfS_S_i_param_3];
	mov.u32 	%r3, %ctaid.x;
	mov.u32 	%r4, %ntid.x;
	mov.u32 	%r5, %tid.x;
	mad.lo.s32 	%r1, %r3, %r4, %r5;
	setp.ge.s32 	%p1, %r1, %r2;
	@%p1 bra 	$L__BB0_2;
	cvta.to.global.u64 	%rd4, %rd1;
	cvta.to.global.u64 	%rd5, %rd2;
	cvta.to.global.u64 	%rd6, %rd3;
	mul.wide.s32 	%rd7, %r1, 4;
	add.s64 	%rd8, %rd4, %rd7;
	ld.global.f32 	%f1, [%rd8];
	add.s64 	%rd9, %rd5, %rd7;
	ld.global.f32 	%f2, [%rd9];
	add.f32 	%f3, %f1, %f2;
	add.s64 	%rd10, %rd6, %rd7;
	st.global.f32 	[%rd10], %f3;
$L__BB0_2:
	ret;

}
	// .globl	_Z17gpu_vector_add_3dPfS_S_iii
.visible .entry _Z17gpu_vector_add_3dPfS_S_iii(
	.param .u64 .ptr .align 1 _Z17gpu_vector_add_3dPfS_S_iii_param_0,
	.param .u64 .ptr .align 1 _Z17gpu_vector_add_3dPfS_S_iii_param_1,
	.param .u64 .ptr .align 1 _Z17gpu_vector_add_3dPfS_S_iii_param_2,
	.param .u32 _Z17gpu_vector_add_3dPfS_S_iii_param_3,
	.param .u32 _Z17gpu_vector_add_3dPfS_S_iii_param_4,
	.param .u32 _Z17gpu_vector_add_3dPfS_S_iii_param_5
)
{
	.reg .pred 	%p<6>;
	.reg .b32 	%r<20>;
	.reg .b32 	%f<4>;
	.reg .b64 	%rd<11>;

	ld.param.u64 	%rd1, [_Z17gpu_vector_add_3dPfS_S_iii_param_0];
	ld.param.u64 	%rd2, [_Z17gpu_vector_add_3dPfS_S_iii_param_1];
	ld.param.u64 	%rd3, [_Z17gpu_vector_add_3dPfS_S_iii_param_2];
	ld.param.u32 	%r6, [_Z17gpu_vector_add_3dPfS_S_iii_param_3];
	ld.param.u32 	%r7, [_Z17gpu_vector_add_3dPfS_S_iii_param_4];
	ld.param.u32 	%r5, [_Z17gpu_vector_add_3dPfS_S_iii_param_5];
	mov.u32 	%r8, %ctaid.x;
	mov.u32 	%r9, %ntid.x;
	mov.u32 	%r10, %tid.x;
	mad.lo.s32 	%r1, %r8, %r9, %r10;
	mov.u32 	%r11, %ctaid.y;
	mov.u32 	%r12, %ntid.y;
	mov.u32 	%r13, %tid.y;
	mad.lo.s32 	%r14, %r11, %r12, %r13;
	mov.u32 	%r15, %ctaid.z;
	mov.u32 	%r16, %ntid.z;
	mov.u32 	%r17, %tid.z;
	mad.lo.s32 	%r3, %r15, %r16, %r17;
	setp.ge.s32 	%p1, %r1, %r6;
	setp.ge.s32 	%p2, %r14, %r7;
	or.pred  	%p3, %p1, %p2;
	setp.ge.s32 	%p4, %r3, %r5;
	or.pred  	%p5, %p3, %p4;
	@%p5 bra 	$L__BB1_2;
	cvta.to.global.u64 	%rd4, %rd1;
	cvta.to.global.u64 	%rd5, %rd2;
	cvta.to.global.u64 	%rd6, %rd3;
	mad.lo.s32 	%r18, %r7, %r1, %r14;
	mad.lo.s32 	%r19, %r18, %r5, %r3;
	mul.wide.s32 	%rd7, %r19, 4;
	add.s64 	%rd8, %rd4, %rd7;
	ld.global.f32 	%f1, [%rd8];
	add.s64 	%rd9, %rd5, %rd7;
	ld.global.f32 	%f2, [%rd9];
	add.f32 	%f3, %f1, %f2;
	add.s64 	%rd10, %rd6, %rd7;
	st.global.f32 	[%rd10], %f3;
$L__BB1_2:
	ret;

}


// ===== COMPILED SASS (sm_100) =====

	.target	sm_100

	.elftype	@"ET_EXEC"


//--------------------- .note.nv.tkinfo           --------------------------
	.section	.note.nv.tkinfo,"",@"SHT_NOTE"
	.sectionflags	@"SHF_NOTE_NV_TKINFO"
	.tkinfo
        /*0018*/ 	.word	0x00000002
        /*0030*/ 	.string	""
        /*0030*/ 	.string	"ptxas"
        /*0030*/ 	.string	"Cuda compilation tools, release 13.0, V13.0.88"
        /*0030*/ 	.string	"Build cuda_13.0.r13.0/compiler.36424714_0"
        /*0030*/ 	.string	"-arch sm_100 -m 64 "



//--------------------- .note.nv.cuinfo           --------------------------
	.section	.note.nv.cuinfo,"",@"SHT_NOTE"
	.sectionflags	@"SHF_NOTE_NV_CUINFO"
        /*0018*/ 	.short	0x0002
        /*001a*/ 	.short	0x0064
        /*001c*/ 	.short	0x0082
	.zero		2


//--------------------- .nv.info                  --------------------------
	.section	.nv.info,"",@"SHT_CUDA_INFO"
	.align	4


	//----- nvinfo : EIATTR_REGCOUNT
	.align		4
        /*0000*/ 	.byte	0x04, 0x2f
        /*0002*/ 	.short	(.L_1 - .L_0)
	.align		4
.L_0:
        /*0004*/ 	.word	index@(_Z14gpu_vector_addPfS_S_i)
        /*0008*/ 	.word	0x0000000c


	//----- nvinfo : EIATTR_FRAME_SIZE
	.align		4
.L_1:
        /*000c*/ 	.byte	0x04, 0x11
        /*000e*/ 	.short	(.L_3 - .L_2)
	.align		4
.L_2:
        /*0010*/ 	.word	index@(_Z14gpu_vector_addPfS_S_i)
        /*0014*/ 	.word	0x00000000


	//----- nvinfo : EIATTR_REGCOUNT
	.align		4
.L_3:
        /*0018*/ 	.byte	0x04, 0x2f
        /*001a*/ 	.short	(.L_5 - .L_4)
	.align		4
.L_4:
        /*001c*/ 	.word	index@(_Z17gpu_vector_add_3dPfS_S_iii)
        /*0020*/ 	.word	0x0000000c


	//----- nvinfo : EIATTR_FRAME_SIZE
	.align		4
.L_5:
        /*0024*/ 	.byte	0x04, 0x11
        /*0026*/ 	.short	(.L_7 - .L_6)
	.align		4
.L_6:
        /*0028*/ 	.word	index@(_Z17gpu_vector_add_3dPfS_S_iii)
        /*002c*/ 	.word	0x00000000


	//----- nvinfo : EIATTR_MIN_STACK_SIZE
	.align		4
.L_7:
        /*0030*/ 	.byte	0x04, 0x12
        /*0032*/ 	.short	(.L_9 - .L_8)
	.align		4
.L_8:
        /*0034*/ 	.word	index@(_Z17gpu_vector_add_3dPfS_S_iii)
        /*0038*/ 	.word	0x00000000


	//----- nvinfo : EIATTR_MIN_STACK_SIZE
	.align		4
.L_9:
        /*003c*/ 	.byte	0x04, 0x12
        /*003e*/ 	.short	(.L_11 - .L_10)
	.align		4
.L_10:
        /*0040*/ 	.word	index@(_Z14gpu_vector_addPfS_S_i)
        /*0044*/ 	.word	0x00000000
.L_11:


//--------------------- .nv.compat                --------------------------
	.section	.nv.compat,"",@"SHT_CUDA_COMPAT_INFO"
	.align	4
        /*0000*/ 	.byte	0x02, 0x09, 0x00, 0x00, 0x02, 0x02, 0x01, 0x00, 0x02, 0x05, 0x05, 0x00, 0x03, 0x07, 0x01, 0x01
        /*0010*/ 	.byte	0x02, 0x03, 0x00, 0x00, 0x02, 0x06, 0x01, 0x00, 0x04, 0x0b, 0x08, 0x00, 0x09, 0x00, 0x00, 0x00
        /*0020*/ 	.byte	0x00, 0x00, 0x00, 0x00


//--------------------- .nv.info._Z17gpu_vector_add_3dPfS_S_iii --------------------------
	.section	.nv.info._Z17gpu_vector_add_3dPfS_S_iii,"",@"SHT_CUDA_INFO"
	.sectionflags	@""
	.align	4


	//----- nvinfo : EIATTR_CUDA_API_VERSION
	.align		4
        /*0000*/ 	.byte	0x04, 0x37
        /*0002*/ 	.short	(.L_13 - .L_12)
.L_12:
        /*0004*/ 	.word	0x00000082


	//----- nvinfo : EIATTR_KPARAM_INFO
	.align		4
.L_13:
        /*0008*/ 	.byte	0x04, 0x17
        /*000a*/ 	.short	(.L_15 - .L_14)
.L_14:
        /*000c*/ 	.word	0x00000000
        /*0010*/ 	.short	0x0005
        /*0012*/ 	.short	0x0020
        /*0014*/ 	.byte	0x00, 0xf0, 0x11, 0x00


	//----- nvinfo : EIATTR_KPARAM_INFO
	.align		4
.L_15:
        /*0018*/ 	.byte	0x04, 0x17
        /*001a*/ 	.short	(.L_17 - .L_16)
.L_16:
        /*001c*/ 	.word	0x00000000
        /*0020*/ 	.short	0x0004
        /*0022*/ 	.short	0x001c
        /*0024*/ 	.byte	0x00, 0xf0, 0x11, 0x00


	//----- nvinfo : EIATTR_KPARAM_INFO
	.align		4
.L_17:
        /*0028*/ 	.byte	0x04, 0x17
        /*002a*/ 	.short	(.L_19 - .L_18)
.L_18:
        /*002c*/ 	.word	0x00000000
        /*0030*/ 	.short	0x0003
        /*0032*/ 	.short	0x0018
        /*0034*/ 	.byte	0x00, 0xf0, 0x11, 0x00


	//----- nvinfo : EIATTR_KPARAM_INFO
	.align		4
.L_19:
        /*0038*/ 	.byte	0x04, 0x17
        /*003a*/ 	.short	(.L_21 - .L_20)
.L_20:
        /*003c*/ 	.word	0x00000000
        /*0040*/ 	.short	0x0002
        /*0042*/ 	.short	0x0010
        /*0044*/ 	.byte	0x00, 0xf5, 0x21, 0x00


	//----- nvinfo : EIATTR_KPARAM_INFO
	.align		4
.L_21:
        /*0048*/ 	.byte	0x04, 0x17
        /*004a*/ 	.short	(.L_23 - .L_22)
.L_22:
        /*004c*/ 	.word	0x00000000
        /*0050*/ 	.short	0x0001
        /*0052*/ 	.short	0x0008
        /*0054*/ 	.byte	0x00, 0xf5, 0x21, 0x00


	//----- nvinfo : EIATTR_KPARAM_INFO
	.align		4
.L_23:
        /*0058*/ 	.byte	0x04, 0x17
        /*005a*/ 	.short	(.L_25 - .L_24)
.L_24:
        /*005c*/ 	.word	0x00000000
        /*0060*/ 	.short	0x0000
        /*0062*/ 	.short	0x0000
        /*0064*/ 	.byte	0x00, 0xf5, 0x21, 0x00


	//----- nvinfo : EIATTR_SPARSE_MMA_MASK
	.align		4
.L_25:
        /*0068*/ 	.byte	0x03, 0x50
        /*006a*/ 	.short	0x0000


	//----- nvinfo : EIATTR_MAXREG_COUNT
	.align		4
        /*006c*/ 	.byte	0x03, 0x1b
        /*006e*/ 	.short	0x00ff


	//----- nvinfo : EIATTR_MERCURY_ISA_VERSION
	.align		4
        /*0070*/ 	.byte	0x03, 0x5f
        /*0072*/ 	.short	0x0101


	//----- nvinfo : EIATTR_VRC_CTA_INIT_COUNT
	.align		4
        /*0074*/ 	.byte	0x02, 0x4a
	.zero		1
	.zero		1


	//----- nvinfo : EIATTR_EXIT_INSTR_OFFSETS
	.align		4
        /*0078*/ 	.byte	0x04, 0x1c
        /*007a*/ 	.short	(.L_27 - .L_26)


	//   ....[0]....
.L_26:
        /*007c*/ 	.word	0x00000120


	//   ....[1]....
        /*0080*/ 	.word	0x00000200


	//----- nvinfo : EIATTR_CBANK_PARAM_SIZE
	.align		4
.L_27:
        /*0084*/ 	.byte	0x03, 0x19
        /*0086*/ 	.short	0x0024


	//----- nvinfo : EIATTR_PARAM_CBANK
	.align		4
        /*0088*/ 	.byte	0x04, 0x0a
        /*008a*/ 	.short	(.L_29 - .L_28)
	.align		4
.L_28:
        /*008c*/ 	.word	index@(.nv.constant0._Z17gpu_vector_add_3dPfS_S_iii)
        /*0090*/ 	.short	0x0380
        /*0092*/ 	.short	0x0024


	//----- nvinfo : EIATTR_SW_WAR
	.align		4
.L_29:
        /*0094*/ 	.byte	0x04, 0x36
        /*0096*/ 	.short	(.L_31 - .L_30)
.L_30:
        /*0098*/ 	.word	0x00000008
.L_31:


//--------------------- .nv.info._Z14gpu_vector_addPfS_S_i --------------------------
	.section	.nv.info._Z14gpu_vector_addPfS_S_i,"",@"SHT_CUDA_INFO"
	.sectionflags	@""
	.align	4


	//----- nvinfo : EIATTR_CUDA_API_VERSION
	.align		4
        /*0000*/ 	.byte	0x04, 0x37
        /*0002*/ 	.short	(.L_33 - .L_32)
.L_32:
        /*0004*/ 	.word	0x00000082


	//----- nvinfo : EIATTR_KPARAM_INFO
	.align		4
.L_33:
        /*0008*/ 	.byte	0x04, 0x17
        /*000a*/ 	.short	(.L_35 - .L_34)
.L_34:
        /*000c*/ 	.word	0x00000000
        /*0010*/ 	.short	0x0003
        /*0012*/ 	.short	0x0018
        /*0014*/ 	.byte	0x00, 0xf0, 0x11, 0x00


	//----- nvinfo : EIATTR_KPARAM_INFO
	.align		4
.L_35:
        /*0018*/ 	.byte	0x04, 0x17
        /*001a*/ 	.short	(.L_37 - .L_36)
.L_36:
        /*001c*/ 	.word	0x00000000
        /*0020*/ 	.short	0x0002
        /*0022*/ 	.short	0x0010
        /*0024*/ 	.byte	0x00, 0xf5, 0x21, 0x00


	//----- nvinfo : EIATTR_KPARAM_INFO
	.align		4
.L_37:
        /*0028*/ 	.byte	0x04, 0x17
        /*002a*/ 	.short	(.L_39 - .L_38)
.L_38:
        /*002c*/ 	.word	0x00000000
        /*0030*/ 	.short	0x0001
        /*0032*/ 	.short	0x0008
        /*0034*/ 	.byte	0x00, 0xf5, 0x21, 0x00


	//----- nvinfo : EIATTR_KPARAM_INFO
	.align		4
.L_39:
        /*0038*/ 	.byte	0x04, 0x17
        /*003a*/ 	.short	(.L_41 - .L_40)
.L_40:
        /*003c*/ 	.word	0x00000000
        /*0040*/ 	.short	0x0000
        /*0042*/ 	.short	0x0000
        /*0044*/ 	.byte	0x00, 0xf5, 0x21, 0x00


	//----- nvinfo : EIATTR_SPARSE_MMA_MASK
	.align		4
.L_41:
        /*0048*/ 	.byte	0x03, 0x50
        /*004a*/ 	.short	0x0000


	//----- nvinfo : EIATTR_MAXREG_COUNT
	.align		4
        /*004c*/ 	.byte	0x03, 0x1b
        /*004e*/ 	.short	0x00ff


	//----- nvinfo : EIATTR_MERCURY_ISA_VERSION
	.align		4
        /*0050*/ 	.byte	0x03, 0x5f
        /*0052*/ 	.short	0x0101


	//----- nvinfo : EIATTR_VRC_CTA_INIT_COUNT
	.align		4
        /*0054*/ 	.byte	0x02, 0x4a
	.zero		1
	.zero		1


	//----- nvinfo : EIATTR_EXIT_INSTR_OFFSETS
	.align		4
        /*0058*/ 	.byte	0x04, 0x1c
        /*005a*/ 	.short	(.L_43 - .L_42)


	//   ....[0]....
.L_42:
        /*005c*/ 	.word	0x00000070


	//   ....[1]....
        /*0060*/ 	.word	0x00000130


	//----- nvinfo : EIATTR_CBANK_PARAM_SIZE
	.align		4
.L_43:
        /*0064*/ 	.byte	0x03, 0x19
        /*0066*/ 	.short	0x001c


	//----- nvinfo : EIATTR_PARAM_CBANK
	.align		4
        /*0068*/ 	.byte	0x04, 0x0a
        /*006a*/ 	.short	(.L_45 - .L_44)
	.align		4
.L_44:
        /*006c*/ 	.word	index@(.nv.constant0._Z14gpu_vector_addPfS_S_i)
        /*0070*/ 	.short	0x0380
        /*0072*/ 	.short	0x001c


	//----- nvinfo : EIATTR_SW_WAR
	.align		4
.L_45:
        /*0074*/ 	.byte	0x04, 0x36
        /*0076*/ 	.short	(.L_47 - .L_46)
.L_46:
        /*0078*/ 	.word	0x00000008
.L_47:


//--------------------- .nv.callgraph             --------------------------
	.section	.nv.callgraph,"",@"SHT_CUDA_CALLGRAPH"
	.align	4
	.sectionentsize	8
	.align		4
        /*0000*/ 	.word	0x00000000
	.align		4
        /*0004*/ 	.word	0xffffffff
	.align		4
        /*0008*/ 	.word	0x00000000
	.align		4
        /*000c*/ 	.word	0xfffffffe
	.align		4
        /*0010*/ 	.word	0x00000000
	.align		4
        /*0014*/ 	.word	0xfffffffd
	.align		4
        /*0018*/ 	.word	0x00000000
	.align		4
        /*001c*/ 	.word	0xfffffffc


//--------------------- .text._Z17gpu_vector_add_3dPfS_S_iii --------------------------
	.section	.text._Z17gpu_vector_add_3dPfS_S_iii,"ax",@progbits
	.align	128
        .global         _Z17gpu_vector_add_3dPfS_S_iii
        .type           _Z17gpu_vector_add_3dPfS_S_iii,@function
        .size           _Z17gpu_vector_add_3dPfS_S_iii,(.L_x_2 - _Z17gpu_vector_add_3dPfS_S_iii)
        .other          _Z17gpu_vector_add_3dPfS_S_iii,@"STO_CUDA_ENTRY STV_DEFAULT"
_Z17gpu_vector_add_3dPfS_S_iii:
.text._Z17gpu_vector_add_3dPfS_S_iii:
[----:B------:R-:W-:Y:S01]  /*0000*/  LDC R1, c[0x0][0x37c] ;  /* 0x0000df00ff017b82 */ /* 0x000fe20000000800 */
[----:B------:R-:W0:Y:S07]  /*0010*/  S2R R2, SR_TID.Y ;  /* 0x0000000000027919 */ /* 0x000e2e0000002200 */
[----:B------:R-:W1:Y:S01]  /*0020*/  LDC R0, c[0x0][0x360] ;  /* 0x0000d800ff007b82 */ /* 0x000e620000000800 */
[----:B------:R-:W2:Y:S01]  /*0030*/  LDCU.64 UR8, c[0x0][0x398] ;  /* 0x00007300ff0877ac */ /* 0x000ea20008000a00 */
[----:B------:R-:W1:Y:S01]  /*0040*/  S2R R3, SR_TID.X ;  /* 0x0000000000037919 */ /* 0x000e620000002100 */
[----:B------:R-:W3:Y:S01]  /*0050*/  LDCU UR7, c[0x0][0x3a0] ;  /* 0x00007400ff0777ac */ /* 0x000ee20008000800 */
[----:B------:R-:W4:Y:S04]  /*0060*/  S2R R5, SR_TID.Z ;  /* 0x0000000000057919 */ /* 0x000f280000002300 */
[----:B------:R-:W0:Y:S08]  /*0070*/  S2UR UR5, SR_CTAID.Y ;  /* 0x00000000000579c3 */ /* 0x000e300000002600 */
[----:B------:R-:W0:Y:S08]  /*0080*/  LDC R7, c[0x0][0x364] ;  /* 0x0000d900ff077b82 */ /* 0x000e300000000800 */
[----:B------:R-:W1:Y:S08]  /*0090*/  S2UR UR4, SR_CTAID.X ;  /* 0x00000000000479c3 */ /* 0x000e700000002500 */
[----:B------:R-:W4:Y:S08]  /*00a0*/  S2UR UR6, SR_CTAID.Z ;  /* 0x00000000000679c3 */ /* 0x000f300000002700 */
[----:B------:R-:W4:Y:S01]  /*00b0*/  LDC R6, c[0x0][0x368] ;  /* 0x0000da00ff067b82 */ /* 0x000f220000000800 */
[----:B0-----:R-:W-:-:S05]  /*00c0*/  IMAD R7, R7, UR5, R2 ;  /* 0x0000000507077c24 */ /* 0x001fca000f8e0202 */
[----:B--2---:R-:W-:Y:S01]  /*00d0*/  ISETP.GE.AND P0, PT, R7, UR9, PT ;  /* 0x0000000907007c0c */ /* 0x004fe2000bf06270 */
[----:B-1----:R-:W-:-:S05]  /*00e0*/  IMAD R0, R0, UR4, R3 ;  /* 0x0000000400007c24 */ /* 0x002fca000f8e0203 */
[----:B------:R-:W-:Y:S01]  /*00f0*/  ISETP.GE.OR P0, PT, R0, UR8, P0 ;  /* 0x0000000800007c0c */ /* 0x000fe20008706670 */
[----:B----4-:R-:W-:-:S05]  /*0100*/  IMAD R6, R6, UR6, R5 ;  /* 0x0000000606067c24 */ /* 0x010fca000f8e0205 */
[----:B---3--:R-:W-:-:S13]  /*0110*/  ISETP.GE.OR P0, PT, R6, UR7, P0 ;  /* 0x0000000706007c0c */ /* 0x008fda0008706670 */
[----:B------:R-:W-:Y:S05]  /*0120*/  @P0 EXIT ;  /* 0x000000000000094d */ /* 0x000fea0003800000 */
[----:B------:R-:W0:Y:S01]  /*0130*/  LDC.64 R2, c[0x0][0x380] ;  /* 0x0000e000ff027b82 */ /* 0x000e220000000a00 */
[----:B------:R-:W1:Y:S01]  /*0140*/  LDCU.64 UR4, c[0x0][0x358] ;  /* 0x00006b00ff0477ac */ /* 0x000e620008000a00 */
[----:B------:R-:W-:-:S04]  /*0150*/  IMAD R7, R0, UR9, R7 ;  /* 0x0000000900077c24 */ /* 0x000fc8000f8e0207 */
[----:B------:R-:W-:Y:S02]  /*0160*/  IMAD R9, R7, UR7, R6 ;  /* 0x0000000707097c24 */ /* 0x000fe4000f8e0206 */
[----:B------:R-:W2:Y:S08]  /*0170*/  LDC.64 R4, c[0x0][0x388] ;  /* 0x0000e200ff047b82 */ /* 0x000eb00000000a00 */
[----:B------:R-:W3:Y:S01]  /*0180*/  LDC.64 R6, c[0x0][0x390] ;  /* 0x0000e400ff067b82 */ /* 0x000ee20000000a00 */
[----:B0-----:R-:W-:-:S06]  /*0190*/  IMAD.WIDE R2, R9, 0x4, R2 ;  /* 0x0000000409027825 */ /* 0x001fcc00078e0202 */
[----:B-1----:R-:W4:Y:S01]  /*01a0*/  LDG.E R2, desc[UR4][R2.64] ;  /* 0x0000000402027981 */ /* 0x002f22000c1e1900 */
[----:B--2---:R-:W-:-:S06]  /*01b0*/  IMAD.WIDE R4, R9, 0x4, R4 ;  /* 0x0000000409047825 */ /* 0x004fcc00078e0204 */
[----:B------:R-:W4:Y:S01]  /*01c0*/  LDG.E R5, desc[UR4][R4.64] ;  /* 0x0000000404057981 */ /* 0x000f22000c1e1900 */
[----:B---3--:R-:W-:-:S04]  /*01d0*/  IMAD.WIDE R6, R9, 0x4, R6 ;  /* 0x0000000409067825 */ /* 0x008fc800078e0206 */
[----:B----4-:R-:W-:-:S05]  /*01e0*/  FADD R9, R2, R5 ;  /* 0x0000000502097221 */ /* 0x010fca0000000000 */
[----:B------:R-:W-:Y:S01]  /*01f0*/  STG.E desc[UR4][R6.64], R9 ;  /* 0x0000000906007986 */ /* 0x000fe2000c101904 */
[----:B------:R-:W-:Y:S05]  /*0200*/  EXIT ;  /* 0x000000000000794d */ /* 0x000fea0003800000 */
.L_x_0:
[----:B------:R-:W-:-:S00]  /*0210*/  BRA `(.L_x_0) ;  /* 0xfffffffc00fc7947 */ /* 0x000fc0000383ffff */
[----:B------:R-:W-:-:S00]  /*0220*/  NOP ;  /* 0x0000000000007918 */ /* 0x000fc00000000000 */
        /* <DEDUP_REMOVED lines=13> */
.L_x_2:


//--------------------- .text._Z14gpu_vector_addPfS_S_i --------------------------
	.section	.text._Z14gpu_vector_addPfS_S_i,"ax",@progbits
	.align	128
        .global         _Z14gpu_vector_addPfS_S_i
        .type           _Z14gpu_vector_addPfS_S_i,@function
        .size           _Z14gpu_vector_addPfS_S_i,(.L_x_3 - _Z14gpu_vector_addPfS_S_i)
        .other          _Z14gpu_vector_addPfS_S_i,@"STO_CUDA_ENTRY STV_DEFAULT"
_Z14gpu_vector_addPfS_S_i:
.text._Z14gpu_vector_addPfS_S_i:
[----:B------:R-:W-:Y:S01]  /*0000*/  LDC R1, c[0x0][0x37c] ;  /* 0x0000df00ff017b82 */ /* 0x000fe20000000800 */
[----:B------:R-:W0:Y:S07]  /*0010*/  S2R R0, SR_TID.X ;  /* 0x0000000000007919 */ /* 0x000e2e0000002100 */
[----:B------:R-:W0:Y:S01]  /*0020*/  S2UR UR4, SR_CTAID.X ;  /* 0x00000000000479c3 */ /* 0x000e220000002500 */
[----:B------:R-:W1:Y:S07]  /*0030*/  LDCU UR5, c[0x0][0x398] ;  /* 0x00007300ff0577ac */ /* 0x000e6e0008000800 */
[----:B------:R-:W0:Y:S02]  /*0040*/  LDC R9, c[0x0][0x360] ;  /* 0x0000d800ff097b82 */ /* 0x000e240000000800 */
[----:B0-----:R-:W-:-:S05]  /*0050*/  IMAD R9, R9, UR4, R0 ;  /* 0x0000000409097c24 */ /* 0x001fca000f8e0200 */
[----:B-1----:R-:W-:-:S13]  /*0060*/  ISETP.GE.AND P0, PT, R9, UR5, PT ;  /* 0x0000000509007c0c */ /* 0x002fda000bf06270 */
[----:B------:R-:W-:Y:S05]  /*0070*/  @P0 EXIT ;  /* 0x000000000000094d */ /* 0x000fea0003800000 */
[----:B------:R-:W0:Y:S01]  /*0080*/  LDC.64 R2, c[0x0][0x380] ;  /* 0x0000e000ff027b82 */ /* 0x000e220000000a00 */
[----:B------:R-:W1:Y:S07]  /*0090*/  LDCU.64 UR4, c[0x0][0x358] ;  /* 0x00006b00ff0477ac */ /* 0x000e6e0008000a00 */
        /* <DEDUP_REMOVED lines=10> */
.L_x_1:
        /* <DEDUP_REMOVED lines=12> */
.L_x_3:


//--------------------- .nv.shared.reserved.0     --------------------------
	.section	.nv.shared.reserved.0,"aw",@nobits
	.weak		__nv_reservedSMEM_offset_0_alias
	.size		__nv_reservedSMEM_offset_0_alias, 0, 64
	.other		__nv_reservedSMEM_offset_0_alias,@"STO_CUDA_RESERVED_SHARED STV_DEFAULT"
__nv_reservedSMEM_offset_0_alias:
	.zero		0
	.zero		64


//--------------------- .nv.constant0._Z17gpu_vector_add_3dPfS_S_iii --------------------------
	.section	.nv.constant0._Z17gpu_vector_add_3dPfS_S_iii,"a",@progbits
	.sectionflags	@""
	.align	4
.nv.constant0._Z17gpu_vector_add_3dPfS_S_iii:
	.zero		932


//--------------------- .nv.constant0._Z14gpu_vector_addPfS_S_i --------------------------
	.section	.nv.constant0._Z14gpu_vector_addPfS_S_i,"a",@progbits
	.sectionflags	@""
	.align	4
.nv.constant0._Z14gpu_vector_addPfS_S_i:
	.zero		924


//--------------------- SYMBOLS --------------------------

	.type		.nv.reservedSmem.offset0,@object
	.size		.nv.reservedSmem.offset0,0x4
